//
// Generated by NVIDIA NVVM Compiler
//
// Compiler Build ID: CL-36424714
// Cuda compilation tools, release 13.0, V13.0.88
// Based on NVVM 20.0.0
//

.version 9.0
.target sm_100
.address_size 64

	// .globl	_Z3fooPiS_

.visible .entry _Z3fooPiS_(
	.param .u64 .ptr .align 1 _Z3fooPiS__param_0,
	.param .u64 .ptr .align 1 _Z3fooPiS__param_1
)
{


	ret;

}


// ===== COMPILED SASS (sm_100) =====

	.target	sm_100

	.elftype	@"ET_EXEC"


//--------------------- .note.nv.tkinfo           --------------------------
	.section	.note.nv.tkinfo,"",@"SHT_NOTE"
	.sectionflags	@"SHF_NOTE_NV_TKINFO"
	.tkinfo
        /*0018*/ 	.word	0x00000002
        /*0030*/ 	.string	""
        /*0030*/ 	.string	"ptxas"
        /*0030*/ 	.string	"Cuda compilation tools, release 13.0, V13.0.88"
        /*0030*/ 	.string	"Build cuda_13.0.r13.0/compiler.36424714_0"
        /*0030*/ 	.string	"-arch sm_100 -m 64 "



//--------------------- .note.nv.cuinfo           --------------------------
	.section	.note.nv.cuinfo,"",@"SHT_NOTE"
	.sectionflags	@"SHF_NOTE_NV_CUINFO"
        /*0018*/ 	.short	0x0002
        /*001a*/ 	.short	0x0064
        /*001c*/ 	.short	0x0082
	.zero		2


//--------------------- .nv.info                  --------------------------
	.section	.nv.info,"",@"SHT_CUDA_INFO"
	.align	4


	//----- nvinfo : EIATTR_REGCOUNT
	.align		4
        /*0000*/ 	.byte	0x04, 0x2f
        /*0002*/ 	.short	(.L_1 - .L_0)
	.align		4
.L_0:
        /*0004*/ 	.word	index@(_Z3fooPiS_)
        /*0008*/ 	.word	0x00000004


	//----- nvinfo : EIATTR_FRAME_SIZE
	.align		4
.L_1:
        /*000c*/ 	.byte	0x04, 0x11
        /*000e*/ 	.short	(.L_3 - .L_2)
	.align		4
.L_2:
        /*0010*/ 	.word	index@(_Z3fooPiS_)
        /*0014*/ 	.word	0x00000000


	//----- nvinfo : EIATTR_MIN_STACK_SIZE
	.align		4
.L_3:
        /*0018*/ 	.byte	0x04, 0x12
        /*001a*/ 	.short	(.L_5 - .L_4)
	.align		4
.L_4:
        /*001c*/ 	.word	index@(_Z3fooPiS_)
        /*0020*/ 	.word	0x00000000
.L_5:


//--------------------- .nv.compat                --------------------------
	.section	.nv.compat,"",@"SHT_CUDA_COMPAT_INFO"
	.align	4
        /*0000*/ 	.byte	0x02, 0x09, 0x00, 0x00, 0x02, 0x02, 0x01, 0x00, 0x02, 0x05, 0x05, 0x00, 0x03, 0x07, 0x01, 0x01
        /*0010*/ 	.byte	0x02, 0x03, 0x00, 0x00, 0x02, 0x06, 0x01, 0x00, 0x04, 0x0b, 0x08, 0x00, 0x09, 0x00, 0x00, 0x00
        /*0020*/ 	.byte	0x00, 0x00, 0x00, 0x00


//--------------------- .nv.info._Z3fooPiS_       --------------------------
	.section	.nv.info._Z3fooPiS_,"",@"SHT_CUDA_INFO"
	.sectionflags	@""
	.align	4


	//----- nvinfo : EIATTR_CUDA_API_VERSION
	.align		4
        /*0000*/ 	.byte	0x04, 0x37
        /*0002*/ 	.short	(.L_7 - .L_6)
.L_6:
        /*0004*/ 	.word	0x00000082


	//----- nvinfo : EIATTR_KPARAM_INFO
	.align		4
.L_7:
        /*0008*/ 	.byte	0x04, 0x17
        /*000a*/ 	.short	(.L_9 - .L_8)
.L_8:
        /*000c*/ 	.word	0x00000000
        /*0010*/ 	.short	0x0001
        /*0012*/ 	.short	0x0008
        /*0014*/ 	.byte	0x00, 0xf5, 0x21, 0x00


	//----- nvinfo : EIATTR_KPARAM_INFO
	.align		4
.L_9:
        /*0018*/ 	.byte	0x04, 0x17
        /*001a*/ 	.short	(.L_11 - .L_10)
.L_10:
        /*001c*/ 	.word	0x00000000
        /*0020*/ 	.short	0x0000
        /*0022*/ 	.short	0x0000
        /*0024*/ 	.byte	0x00, 0xf5, 0x21, 0x00


	//----- nvinfo : EIATTR_SPARSE_MMA_MASK
	.align		4
.L_11:
        /*0028*/ 	.byte	0x03, 0x50
        /*002a*/ 	.short	0x0000


	//----- nvinfo : EIATTR_MAXREG_COUNT
	.align		4
        /*002c*/ 	.byte	0x03, 0x1b
        /*002e*/ 	.short	0x00ff


	//----- nvinfo : EIATTR_MERCURY_ISA_VERSION
	.align		4
        /*0030*/ 	.byte	0x03, 0x5f
        /*0032*/ 	.short	0x0101


	//----- nvinfo : EIATTR_VRC_CTA_INIT_COUNT
	.align		4
        /*0034*/ 	.byte	0x02, 0x4a
	.zero		1
	.zero		1


	//----- nvinfo : EIATTR_EXIT_INSTR_OFFSETS
	.align		4
        /*0038*/ 	.byte	0x04, 0x1c
        /*003a*/ 	.short	(.L_13 - .L_12)


	//   ....[0]....
.L_12:
        /*003c*/ 	.word	0x00000010


	//----- nvinfo : EIATTR_CBANK_PARAM_SIZE
	.align		4
.L_13:
        /*0040*/ 	.byte	0x03, 0x19
        /*0042*/ 	.short	0x0010


	//----- nvinfo : EIATTR_PARAM_CBANK
	.align		4
        /*0044*/ 	.byte	0x04, 0x0a
        /*0046*/ 	.short	(.L_15 - .L_14)
	.align		4
.L_14:
        /*0048*/ 	.word	index@(.nv.constant0._Z3fooPiS_)
        /*004c*/ 	.short	0x0380
        /*004e*/ 	.short	0x0010


	//----- nvinfo : EIATTR_SW_WAR
	.align		4
.L_15:
        /*0050*/ 	.byte	0x04, 0x36
        /*0052*/ 	.short	(.L_17 - .L_16)
.L_16:
        /*0054*/ 	.word	0x00000008
.L_17:


//--------------------- .nv.callgraph             --------------------------
	.section	.nv.callgraph,"",@"SHT_CUDA_CALLGRAPH"
	.align	4
	.sectionentsize	8
	.align		4
        /*0000*/ 	.word	0x00000000
	.align		4
        /*0004*/ 	.word	0xffffffff
	.align		4
        /*0008*/ 	.word	0x00000000
	.align		4
        /*000c*/ 	.word	0xfffffffe
	.align		4
        /*0010*/ 	.word	0x00000000
	.align		4
        /*0014*/ 	.word	0xfffffffd
	.align		4
        /*0018*/ 	.word	0x00000000
	.align		4
        /*001c*/ 	.word	0xfffffffc


//--------------------- .text._Z3fooPiS_          --------------------------
	.section	.text._Z3fooPiS_,"ax",@progbits
	.align	128
        .global         _Z3fooPiS_
        .type           _Z3fooPiS_,@function
        .size           _Z3fooPiS_,(.L_x_1 - _Z3fooPiS_)
        .other          _Z3fooPiS_,@"STO_CUDA_ENTRY STV_DEFAULT"
_Z3fooPiS_:
.text._Z3fooPiS_:
[----:B------:R-:W-:Y:S01]  /*0000*/  LDC R1, c[0x0][0x37c] ;  /* 0x0000df00ff017b82 */ /* 0x000fe20000000800 */
[----:B------:R-:W-:Y:S05]  /*0010*/  EXIT ;  /* 0x000000000000794d */ /* 0x000fea0003800000 */
.L_x_0:
[----:B------:R-:W-:-:S00]  /*0020*/  BRA `(.L_x_0) ;  /* 0xfffffffc00fc7947 */ /* 0x000fc0000383ffff */
[----:B------:R-:W-:-:S00]  /*0030*/  NOP ;  /* 0x0000000000007918 */ /* 0x000fc00000000000 */
        /* <DEDUP_REMOVED lines=12> */
.L_x_1:


//--------------------- .nv.shared.reserved.0     --------------------------
	.section	.nv.shared.reserved.0,"aw",@nobits
	.weak		__nv_reservedSMEM_offset_0_alias
	.size		__nv_reservedSMEM_offset_0_alias, 0, 64
	.other		__nv_reservedSMEM_offset_0_alias,@"STO_CUDA_RESERVED_SHARED STV_DEFAULT"
__nv_reservedSMEM_offset_0_alias:
	.zero		0
	.zero		64


//--------------------- .nv.constant0._Z3fooPiS_  --------------------------
	.section	.nv.constant0._Z3fooPiS_,"a",@progbits
	.sectionflags	@""
	.align	4
.nv.constant0._Z3fooPiS_:
	.zero		912


//--------------------- SYMBOLS --------------------------

	.type		.nv.reservedSmem.offset0,@object
	.size		.nv.reservedSmem.offset0,0x4
